//
// Generated by NVIDIA NVVM Compiler
//
// Compiler Build ID: CL-36424714
// Cuda compilation tools, release 13.0, V13.0.88
// Based on NVVM 20.0.0
//

.version 9.0
.target sm_100
.address_size 64

	// .globl	_Z8multiplyP6MatrixS0_S0_Pf

.visible .entry _Z8multiplyP6MatrixS0_S0_Pf(
	.param .u64 .ptr .align 1 _Z8multiplyP6MatrixS0_S0_Pf_param_0,
	.param .u64 .ptr .align 1 _Z8multiplyP6MatrixS0_S0_Pf_param_1,
	.param .u64 .ptr .align 1 _Z8multiplyP6MatrixS0_S0_Pf_param_2,
	.param .u64 .ptr .align 1 _Z8multiplyP6MatrixS0_S0_Pf_param_3
)
{
	.reg .pred 	%p<2>;
	.reg .b32 	%r<27>;
	.reg .b32 	%f<5>;
	.reg .b64 	%rd<34>;
	.reg .b64 	%fd<7>;

	ld.param.u64 	%rd5, [_Z8multiplyP6MatrixS0_S0_Pf_param_0];
	ld.param.u64 	%rd6, [_Z8multiplyP6MatrixS0_S0_Pf_param_1];
	ld.param.u64 	%rd3, [_Z8multiplyP6MatrixS0_S0_Pf_param_2];
	ld.param.u64 	%rd4, [_Z8multiplyP6MatrixS0_S0_Pf_param_3];
	cvta.to.global.u64 	%rd1, %rd6;
	cvta.to.global.u64 	%rd2, %rd5;
	mov.u32 	%r3, %ctaid.x;
	mov.u32 	%r4, %ntid.x;
	mov.u32 	%r5, %tid.x;
	mad.lo.s32 	%r1, %r3, %r4, %r5;
	ld.global.u32 	%r6, [%rd2+28];
	ld.global.u32 	%r2, [%rd1+28];
	mul.lo.s32 	%r7, %r2, %r6;
	setp.ge.u32 	%p1, %r1, %r7;
	@%p1 bra 	$L__BB0_2;
	cvta.to.global.u64 	%rd7, %rd3;
	cvta.to.global.u64 	%rd8, %rd4;
	cvt.rn.f64.u32 	%fd1, %r1;
	cvt.rn.f64.u32 	%fd2, %r2;
	div.rn.f64 	%fd3, %fd1, %fd2;
	cvt.rzi.u32.f64 	%r8, %fd3;
	rem.u32 	%r9, %r1, %r2;
	ld.global.u32 	%r10, [%rd1+8];
	ld.global.u32 	%r11, [%rd1+24];
	mul.lo.s32 	%r12, %r11, %r10;
	ld.global.u32 	%r13, [%rd2+24];
	ld.global.u64 	%rd9, [%rd1+16];
	cvta.to.global.u64 	%rd10, %rd9;
	mul.wide.u32 	%rd11, %r9, 4;
	add.s64 	%rd12, %rd10, %rd11;
	ld.global.u32 	%r14, [%rd12];
	add.s32 	%r15, %r14, 1;
	rem.s32 	%r16, %r15, %r11;
	cvt.rn.f64.s32 	%fd4, %r15;
	cvt.rn.f64.s32 	%fd5, %r11;
	div.rn.f64 	%fd6, %fd4, %fd5;
	cvt.rzi.u32.f64 	%r17, %fd6;
	ld.global.u64 	%rd13, [%rd2+16];
	cvta.to.global.u64 	%rd14, %rd13;
	mul.wide.u32 	%rd15, %r8, 4;
	add.s64 	%rd16, %rd14, %rd15;
	ld.global.u32 	%r18, [%rd16];
	add.s32 	%r20, %r18, 1;
	rem.s32 	%r21, %r20, %r13;
	ld.global.u64 	%rd17, [%rd2];
	cvta.to.global.u64 	%rd18, %rd17;
	add.s64 	%rd19, %rd18, %rd15;
	ld.global.f32 	%f1, [%rd19];
	ld.global.u64 	%rd20, [%rd1];
	cvta.to.global.u64 	%rd21, %rd20;
	add.s64 	%rd22, %rd21, %rd11;
	ld.global.f32 	%f2, [%rd22];
	mul.f32 	%f3, %f1, %f2;
	ld.global.u64 	%rd23, [%rd7];
	cvta.to.global.u64 	%rd24, %rd23;
	mul.wide.u32 	%rd25, %r1, 4;
	add.s64 	%rd26, %rd24, %rd25;
	st.global.f32 	[%rd26], %f3;
	ld.global.u64 	%rd27, [%rd7];
	cvta.to.global.u64 	%rd28, %rd27;
	add.s64 	%rd29, %rd28, %rd25;
	ld.global.f32 	%f4, [%rd29];
	add.s64 	%rd30, %rd8, %rd25;
	st.global.f32 	[%rd30], %f4;
	ld.global.u32 	%r22, [%rd1+24];
	sub.s32 	%r23, %r20, %r21;
	add.s32 	%r24, %r23, %r17;
	mad.lo.s32 	%r25, %r12, %r24, %r16;
	mad.lo.s32 	%r26, %r22, %r21, %r25;
	ld.global.u64 	%rd31, [%rd7+16];
	cvta.to.global.u64 	%rd32, %rd31;
	add.s64 	%rd33, %rd32, %rd25;
	st.global.u32 	[%rd33], %r26;
$L__BB0_2:
	ret;

}
	// .globl	_Z6kernelPf
.visible .entry _Z6kernelPf(
	.param .u64 .ptr .align 1 _Z6kernelPf_param_0
)
{
	.reg .pred 	%p<2>;
	.reg .b32 	%r<6>;
	.reg .b64 	%rd<3>;

	ld.param.u64 	%rd1, [_Z6kernelPf_param_0];
	mov.u32 	%r1, %ctaid.x;
	mov.u32 	%r2, %ntid.x;
	mov.u32 	%r3, %tid.x;
	mad.lo.s32 	%r4, %r1, %r2, %r3;
	setp.gt.s32 	%p1, %r4, 35;
	@%p1 bra 	$L__BB1_2;
	cvta.to.global.u64 	%rd2, %rd1;
	mov.b32 	%r5, 1118961664;
	st.global.u32 	[%rd2+8], %r5;
$L__BB1_2:
	ret;

}


// ===== COMPILED SASS (sm_100) =====

	.target	sm_100

	.elftype	@"ET_EXEC"


//--------------------- .note.nv.tkinfo           --------------------------
	.section	.note.nv.tkinfo,"",@"SHT_NOTE"
	.sectionflags	@"SHF_NOTE_NV_TKINFO"
	.tkinfo
        /*0018*/ 	.word	0x00000002
        /*0030*/ 	.string	""
        /*0030*/ 	.string	"ptxas"
        /*0030*/ 	.string	"Cuda compilation tools, release 13.0, V13.0.88"
        /*0030*/ 	.string	"Build cuda_13.0.r13.0/compiler.36424714_0"
        /*0030*/ 	.string	"-arch sm_100 -m 64 "



//--------------------- .note.nv.cuinfo           --------------------------
	.section	.note.nv.cuinfo,"",@"SHT_NOTE"
	.sectionflags	@"SHF_NOTE_NV_CUINFO"
        /*0018*/ 	.short	0x0002
        /*001a*/ 	.short	0x0064
        /*001c*/ 	.short	0x0082
	.zero		2


//--------------------- .nv.info                  --------------------------
	.section	.nv.info,"",@"SHT_CUDA_INFO"
	.align	4


	//----- nvinfo : EIATTR_REGCOUNT
	.align		4
        /*0000*/ 	.byte	0x04, 0x2f
        /*0002*/ 	.short	(.L_1 - .L_0)
	.align		4
.L_0:
        /*0004*/ 	.word	index@(_Z8multiplyP6MatrixS0_S0_Pf)
        /*0008*/ 	.word	0x0000001e


	//----- nvinfo : EIATTR_FRAME_SIZE
	.align		4
.L_1:
        /*000c*/ 	.byte	0x04, 0x11
        /*000e*/ 	.short	(.L_3 - .L_2)
	.align		4
.L_2:
        /*0010*/ 	.word	index@($__internal_0_$__cuda_sm20_div_rn_f64_full)
        /*0014*/ 	.word	0x00000000


	//----- nvinfo : EIATTR_FRAME_SIZE
	.align		4
.L_3:
        /*0018*/ 	.byte	0x04, 0x11
        /*001a*/ 	.short	(.L_5 - .L_4)
	.align		4
.L_4:
        /*001c*/ 	.word	index@(_Z8multiplyP6MatrixS0_S0_Pf)
        /*0020*/ 	.word	0x00000000


	//----- nvinfo : EIATTR_REGCOUNT
	.align		4
.L_5:
        /*0024*/ 	.byte	0x04, 0x2f
        /*0026*/ 	.short	(.L_7 - .L_6)
	.align		4
.L_6:
        /*0028*/ 	.word	index@(_Z6kernelPf)
        /*002c*/ 	.word	0x00000008


	//----- nvinfo : EIATTR_FRAME_SIZE
	.align		4
.L_7:
        /*0030*/ 	.byte	0x04, 0x11
        /*0032*/ 	.short	(.L_9 - .L_8)
	.align		4
.L_8:
        /*0034*/ 	.word	index@(_Z6kernelPf)
        /*0038*/ 	.word	0x00000000


	//----- nvinfo : EIATTR_MIN_STACK_SIZE
	.align		4
.L_9:
        /*003c*/ 	.byte	0x04, 0x12
        /*003e*/ 	.short	(.L_11 - .L_10)
	.align		4
.L_10:
        /*0040*/ 	.word	index@(_Z6kernelPf)
        /*0044*/ 	.word	0x00000000


	//----- nvinfo : EIATTR_MIN_STACK_SIZE
	.align		4
.L_11:
        /*0048*/ 	.byte	0x04, 0x12
        /*004a*/ 	.short	(.L_13 - .L_12)
	.align		4
.L_12:
        /*004c*/ 	.word	index@(_Z8multiplyP6MatrixS0_S0_Pf)
        /*0050*/ 	.word	0x00000000
.L_13:


//--------------------- .nv.compat                --------------------------
	.section	.nv.compat,"",@"SHT_CUDA_COMPAT_INFO"
	.align	4
        /*0000*/ 	.byte	0x02, 0x09, 0x00, 0x00, 0x02, 0x02, 0x01, 0x00, 0x02, 0x05, 0x05, 0x00, 0x03, 0x07, 0x01, 0x01
        /*0010*/ 	.byte	0x02, 0x03, 0x00, 0x00, 0x02, 0x06, 0x01, 0x00, 0x04, 0x0b, 0x08, 0x00, 0x01, 0x00, 0x00, 0x00
        /*0020*/ 	.byte	0x00, 0x00, 0x00, 0x00


//--------------------- .nv.info._Z6kernelPf      --------------------------
	.section	.nv.info._Z6kernelPf,"",@"SHT_CUDA_INFO"
	.sectionflags	@""
	.align	4


	//----- nvinfo : EIATTR_CUDA_API_VERSION
	.align		4
        /*0000*/ 	.byte	0x04, 0x37
        /*0002*/ 	.short	(.L_15 - .L_14)
.L_14:
        /*0004*/ 	.word	0x00000082


	//----- nvinfo : EIATTR_KPARAM_INFO
	.align		4
.L_15:
        /*0008*/ 	.byte	0x04, 0x17
        /*000a*/ 	.short	(.L_17 - .L_16)
.L_16:
        /*000c*/ 	.word	0x00000000
        /*0010*/ 	.short	0x0000
        /*0012*/ 	.short	0x0000
        /*0014*/ 	.byte	0x00, 0xf5, 0x21, 0x00


	//----- nvinfo : EIATTR_SPARSE_MMA_MASK
	.align		4
.L_17:
        /*0018*/ 	.byte	0x03, 0x50
        /*001a*/ 	.short	0x0000


	//----- nvinfo : EIATTR_MAXREG_COUNT
	.align		4
        /*001c*/ 	.byte	0x03, 0x1b
        /*001e*/ 	.short	0x00ff


	//----- nvinfo : EIATTR_MERCURY_ISA_VERSION
	.align		4
        /*0020*/ 	.byte	0x03, 0x5f
        /*0022*/ 	.short	0x0101


	//----- nvinfo : EIATTR_VRC_CTA_INIT_COUNT
	.align		4
        /*0024*/ 	.byte	0x02, 0x4a
	.zero		1
	.zero		1


	//----- nvinfo : EIATTR_EXIT_INSTR_OFFSETS
	.align		4
        /*0028*/ 	.byte	0x04, 0x1c
        /*002a*/ 	.short	(.L_19 - .L_18)


	//   ....[0]....
.L_18:
        /*002c*/ 	.word	0x00000060


	//   ....[1]....
        /*0030*/ 	.word	0x000000b0


	//----- nvinfo : EIATTR_CBANK_PARAM_SIZE
	.align		4
.L_19:
        /*0034*/ 	.byte	0x03, 0x19
        /*0036*/ 	.short	0x0008


	//----- nvinfo : EIATTR_PARAM_CBANK
	.align		4
        /*0038*/ 	.byte	0x04, 0x0a
        /*003a*/ 	.short	(.L_21 - .L_20)
	.align		4
.L_20:
        /*003c*/ 	.word	index@(.nv.constant0._Z6kernelPf)
        /*0040*/ 	.short	0x0380
        /*0042*/ 	.short	0x0008


	//----- nvinfo : EIATTR_SW_WAR
	.align		4
.L_21:
        /*0044*/ 	.byte	0x04, 0x36
        /*0046*/ 	.short	(.L_23 - .L_22)
.L_22:
        /*0048*/ 	.word	0x00000008
.L_23:


//--------------------- .nv.info._Z8multiplyP6MatrixS0_S0_Pf --------------------------
	.section	.nv.info._Z8multiplyP6MatrixS0_S0_Pf,"",@"SHT_CUDA_INFO"
	.sectionflags	@""
	.align	4


	//----- nvinfo : EIATTR_CUDA_API_VERSION
	.align		4
        /*0000*/ 	.byte	0x04, 0x37
        /*0002*/ 	.short	(.L_25 - .L_24)
.L_24:
        /*0004*/ 	.word	0x00000082


	//----- nvinfo : EIATTR_KPARAM_INFO
	.align		4
.L_25:
        /*0008*/ 	.byte	0x04, 0x17
        /*000a*/ 	.short	(.L_27 - .L_26)
.L_26:
        /*000c*/ 	.word	0x00000000
        /*0010*/ 	.short	0x0003
        /*0012*/ 	.short	0x0018
        /*0014*/ 	.byte	0x00, 0xf5, 0x21, 0x00


	//----- nvinfo : EIATTR_KPARAM_INFO
	.align		4
.L_27:
        /*0018*/ 	.byte	0x04, 0x17
        /*001a*/ 	.short	(.L_29 - .L_28)
.L_28:
        /*001c*/ 	.word	0x00000000
        /*0020*/ 	.short	0x0002
        /*0022*/ 	.short	0x0010
        /*0024*/ 	.byte	0x00, 0xf5, 0x21, 0x00


	//----- nvinfo : EIATTR_KPARAM_INFO
	.align		4
.L_29:
        /*0028*/ 	.byte	0x04, 0x17
        /*002a*/ 	.short	(.L_31 - .L_30)
.L_30:
        /*002c*/ 	.word	0x00000000
        /*0030*/ 	.short	0x0001
        /*0032*/ 	.short	0x0008
        /*0034*/ 	.byte	0x00, 0xf5, 0x21, 0x00


	//----- nvinfo : EIATTR_KPARAM_INFO
	.align		4
.L_31:
        /*0038*/ 	.byte	0x04, 0x17
        /*003a*/ 	.short	(.L_33 - .L_32)
.L_32:
        /*003c*/ 	.word	0x00000000
        /*0040*/ 	.short	0x0000
        /*0042*/ 	.short	0x0000
        /*0044*/ 	.byte	0x00, 0xf5, 0x21, 0x00


	//----- nvinfo : EIATTR_SPARSE_MMA_MASK
	.align		4
.L_33:
        /*0048*/ 	.byte	0x03, 0x50
        /*004a*/ 	.short	0x0000


	//----- nvinfo : EIATTR_MAXREG_COUNT
	.align		4
        /*004c*/ 	.byte	0x03, 0x1b
        /*004e*/ 	.short	0x00ff


	//----- nvinfo : EIATTR_MERCURY_ISA_VERSION
	.align		4
        /*0050*/ 	.byte	0x03, 0x5f
        /*0052*/ 	.short	0x0101


	//----- nvinfo : EIATTR_VRC_CTA_INIT_COUNT
	.align		4
        /*0054*/ 	.byte	0x02, 0x4a
	.zero		1
	.zero		1


	//----- nvinfo : EIATTR_EXIT_INSTR_OFFSETS
	.align		4
        /*0058*/ 	.byte	0x04, 0x1c
        /*005a*/ 	.short	(.L_35 - .L_34)


	//   ....[0]....
.L_34:
        /*005c*/ 	.word	0x000000c0


	//   ....[1]....
        /*0060*/ 	.word	0x00000a50


	//----- nvinfo : EIATTR_CRS_STACK_SIZE
	.align		4
.L_35:
        /*0064*/ 	.byte	0x04, 0x1e
        /*0066*/ 	.short	(.L_37 - .L_36)
.L_36:
        /*0068*/ 	.word	0x00000000


	//----- nvinfo : EIATTR_CBANK_PARAM_SIZE
	.align		4
.L_37:
        /*006c*/ 	.byte	0x03, 0x19
        /*006e*/ 	.short	0x0020


	//----- nvinfo : EIATTR_PARAM_CBANK
	.align		4
        /*0070*/ 	.byte	0x04, 0x0a
        /*0072*/ 	.short	(.L_39 - .L_38)
	.align		4
.L_38:
        /*0074*/ 	.word	index@(.nv.constant0._Z8multiplyP6MatrixS0_S0_Pf)
        /*0078*/ 	.short	0x0380
        /*007a*/ 	.short	0x0020


	//----- nvinfo : EIATTR_SW_WAR
	.align		4
.L_39:
        /*007c*/ 	.byte	0x04, 0x36
        /*007e*/ 	.short	(.L_41 - .L_40)
.L_40:
        /*0080*/ 	.word	0x00000008
.L_41:


//--------------------- .nv.callgraph             --------------------------
	.section	.nv.callgraph,"",@"SHT_CUDA_CALLGRAPH"
	.align	4
	.sectionentsize	8
	.align		4
        /*0000*/ 	.word	0x00000000
	.align		4
        /*0004*/ 	.word	0xffffffff
	.align		4
        /*0008*/ 	.word	0x00000000
	.align		4
        /*000c*/ 	.word	0xfffffffe
	.align		4
        /*0010*/ 	.word	0x00000000
	.align		4
        /*0014*/ 	.word	0xfffffffd
	.align		4
        /*0018*/ 	.word	0x00000000
	.align		4
        /*001c*/ 	.word	0xfffffffc


//--------------------- .text._Z6kernelPf         --------------------------
	.section	.text._Z6kernelPf,"ax",@progbits
	.align	128
        .global         _Z6kernelPf
        .type           _Z6kernelPf,@function
        .size           _Z6kernelPf,(.L_x_12 - _Z6kernelPf)
        .other          _Z6kernelPf,@"STO_CUDA_ENTRY STV_DEFAULT"
_Z6kernelPf:
.text._Z6kernelPf:
[----:B------:R-:W-:Y:S01]  /*0000*/  LDC R1, c[0x0][0x37c] ;  /* 0x0000df00ff017b82 */ /* 0x000fe20000000800 */
[----:B------:R-:W0:Y:S07]  /*0010*/  S2R R3, SR_TID.X ;  /* 0x0000000000037919 */ /* 0x000e2e0000002100 */
[----:B------:R-:W0:Y:S08]  /*0020*/  S2UR UR4, SR_CTAID.X ;  /* 0x00000000000479c3 */ /* 0x000e300000002500 */
[----:B------:R-:W0:Y:S02]  /*0030*/  LDC R0, c[0x0][0x360] ;  /* 0x0000d800ff007b82 */ /* 0x000e240000000800 */
[----:B0-----:R-:W-:-:S05]  /*0040*/  IMAD R0, R0, UR4, R3 ;  /* 0x0000000400007c24 */ /* 0x001fca000f8e0203 */
[----:B------:R-:W-:-:S13]  /*0050*/  ISETP.GT.AND P0, PT, R0, 0x23, PT ;  /* 0x000000230000780c */ /* 0x000fda0003f04270 */
[----:B------:R-:W-:Y:S05]  /*0060*/  @P0 EXIT ;  /* 0x000000000000094d */ /* 0x000fea0003800000 */
[----:B------:R-:W0:Y:S01]  /*0070*/  LDC.64 R2, c[0x0][0x380] ;  /* 0x0000e000ff027b82 */ /* 0x000e220000000a00 */
[----:B------:R-:W0:Y:S01]  /*0080*/  LDCU.64 UR4, c[0x0][0x358] ;  /* 0x00006b00ff0477ac */ /* 0x000e220008000a00 */
[----:B------:R-:W-:-:S05]  /*0090*/  HFMA2 R5, -RZ, RZ, 3.34765625, 0 ;  /* 0x42b20000ff057431 */ /* 0x000fca00000001ff */
[----:B0-----:R-:W-:Y:S01]  /*00a0*/  STG.E desc[UR4][R2.64+0x8], R5 ;  /* 0x0000080502007986 */ /* 0x001fe2000c101904 */
[----:B------:R-:W-:Y:S05]  /*00b0*/  EXIT ;  /* 0x000000000000794d */ /* 0x000fea0003800000 */
.L_x_0:
[----:B------:R-:W-:-:S00]  /*00c0*/  BRA `(.L_x_0) ;  /* 0xfffffffc00fc7947 */ /* 0x000fc0000383ffff */
[----:B------:R-:W-:-:S00]  /*00d0*/  NOP ;  /* 0x0000000000007918 */ /* 0x000fc00000000000 */
        /* <DEDUP_REMOVED lines=10> */
.L_x_12:


//--------------------- .text._Z8multiplyP6MatrixS0_S0_Pf --------------------------
	.section	.text._Z8multiplyP6MatrixS0_S0_Pf,"ax",@progbits
	.align	128
        .global         _Z8multiplyP6MatrixS0_S0_Pf
        .type           _Z8multiplyP6MatrixS0_S0_Pf,@function
        .size           _Z8multiplyP6MatrixS0_S0_Pf,(.L_x_11 - _Z8multiplyP6MatrixS0_S0_Pf)
        .other          _Z8multiplyP6MatrixS0_S0_Pf,@"STO_CUDA_ENTRY STV_DEFAULT"
_Z8multiplyP6MatrixS0_S0_Pf:
.text._Z8multiplyP6MatrixS0_S0_Pf:
[----:B------:R-:W-:Y:S08]  /*0000*/  LDC R1, c[0x0][0x37c] ;  /* 0x0000df00ff017b82 */ /* 0x000ff00000000800 */
[----:B------:R-:W0:Y:S01]  /*0010*/  LDC.64 R2, c[0x0][0x380] ;  /* 0x0000e000ff027b82 */ /* 0x000e220000000a00 */
[----:B------:R-:W0:Y:S07]  /*0020*/  LDCU.64 UR4, c[0x0][0x358] ;  /* 0x00006b00ff0477ac */ /* 0x000e2e0008000a00 */
[----:B------:R-:W1:Y:S01]  /*0030*/  LDC.64 R4, c[0x0][0x388] ;  /* 0x0000e200ff047b82 */ /* 0x000e620000000a00 */
[----:B0-----:R-:W2:Y:S04]  /*0040*/  LDG.E R3, desc[UR4][R2.64+0x1c] ;  /* 0x00001c0402037981 */ /* 0x001ea8000c1e1900 */
[----:B-1----:R-:W2:Y:S03]  /*0050*/  LDG.E R4, desc[UR4][R4.64+0x1c] ;  /* 0x00001c0404047981 */ /* 0x002ea6000c1e1900 */
[----:B------:R-:W0:Y:S01]  /*0060*/  S2UR UR6, SR_CTAID.X ;  /* 0x00000000000679c3 */ /* 0x000e220000002500 */
[----:B------:R-:W0:Y:S07]  /*0070*/  S2R R7, SR_TID.X ;  /* 0x0000000000077919 */ /* 0x000e2e0000002100 */
[----:B------:R-:W0:Y:S02]  /*0080*/  LDC R22, c[0x0][0x360] ;  /* 0x0000d800ff167b82 */ /* 0x000e240000000800 */
[----:B0-----:R-:W-:-:S02]  /*0090*/  IMAD R22, R22, UR6, R7 ;  /* 0x0000000616167c24 */ /* 0x001fc4000f8e0207 */
[----:B--2---:R-:W-:-:S05]  /*00a0*/  IMAD R7, R3, R4, RZ ;  /* 0x0000000403077224 */ /* 0x004fca00078e02ff */
[----:B------:R-:W-:-:S13]  /*00b0*/  ISETP.GE.U32.AND P0, PT, R22, R7, PT ;  /* 0x000000071600720c */ /* 0x000fda0003f06070 */
[----:B------:R-:W-:Y:S05]  /*00c0*/  @P0 EXIT ;  /* 0x000000000000094d */ /* 0x000fea0003800000 */
[----:B------:R-:W0:Y:S01]  /*00d0*/  I2F.F64.U32 R2, R4 ;  /* 0x0000000400027312 */ /* 0x000e220000201800 */
[----:B------:R-:W-:Y:S01]  /*00e0*/  IMAD.MOV.U32 R6, RZ, RZ, 0x1 ;  /* 0x00000001ff067424 */ /* 0x000fe200078e00ff */
[----:B------:R-:W-:Y:S06]  /*00f0*/  BSSY.RECONVERGENT B0, `(.L_x_1) ;  /* 0x0000016000007945 */ /* 0x000fec0003800200 */
[----:B0-----:R-:W0:Y:S02]  /*0100*/  MUFU.RCP64H R7, R3 ;  /* 0x0000000300077308 */ /* 0x001e240000001800 */
[----:B0-----:R-:W-:-:S08]  /*0110*/  DFMA R8, -R2, R6, 1 ;  /* 0x3ff000000208742b */ /* 0x001fd00000000106 */
[----:B------:R-:W-:-:S08]  /*0120*/  DFMA R8, R8, R8, R8 ;  /* 0x000000080808722b */ /* 0x000fd00000000008 */
[----:B------:R-:W-:Y:S01]  /*0130*/  DFMA R8, R6, R8, R6 ;  /* 0x000000080608722b */ /* 0x000fe20000000006 */
[----:B------:R-:W0:Y:S07]  /*0140*/  I2F.F64.U32 R6, R22 ;  /* 0x0000001600067312 */ /* 0x000e2e0000201800 */
[----:B------:R-:W-:-:S08]  /*0150*/  DFMA R10, -R2, R8, 1 ;  /* 0x3ff00000020a742b */ /* 0x000fd00000000108 */
[----:B------:R-:W-:Y:S01]  /*0160*/  DFMA R10, R8, R10, R8 ;  /* 0x0000000a080a722b */ /* 0x000fe20000000008 */
[----:B0-----:R-:W-:-:S07]  /*0170*/  FSETP.GEU.AND P1, PT, |R7|, 6.5827683646048100446e-37, PT ;  /* 0x036000000700780b */ /* 0x001fce0003f2e200 */
[----:B------:R-:W-:-:S08]  /*0180*/  DMUL R8, R6, R10 ;  /* 0x0000000a06087228 */ /* 0x000fd00000000000 */
[----:B------:R-:W-:-:S08]  /*0190*/  DFMA R12, -R2, R8, R6 ;  /* 0x00000008020c722b */ /* 0x000fd00000000106 */
[----:B------:R-:W-:-:S10]  /*01a0*/  DFMA R10, R10, R12, R8 ;  /* 0x0000000c0a0a722b */ /* 0x000fd40000000008 */
[----:B------:R-:W-:-:S05]  /*01b0*/  FFMA R0, RZ, R3, R11 ;  /* 0x00000003ff007223 */ /* 0x000fca000000000b */
[----:B------:R-:W-:-:S13]  /*01c0*/  FSETP.GT.AND P0, PT, |R0|, 1.469367938527859385e-39, PT ;  /* 0x001000000000780b */ /* 0x000fda0003f04200 */
[----:B------:R-:W-:Y:S05]  /*01d0*/  @P0 BRA P1, `(.L_x_2) ;  /* 0x00000000001c0947 */ /* 0x000fea0000800000 */
[----:B------:R-:W-:Y:S01]  /*01e0*/  IMAD.MOV.U32 R14, RZ, RZ, R6 ;  /* 0x000000ffff0e7224 */ /* 0x000fe200078e0006 */
[----:B------:R-:W-:Y:S01]  /*01f0*/  MOV R24, 0x230 ;  /* 0x0000023000187802 */ /* 0x000fe20000000f00 */
[----:B------:R-:W-:Y:S02]  /*0200*/  IMAD.MOV.U32 R17, RZ, RZ, R7 ;  /* 0x000000ffff117224 */ /* 0x000fe400078e0007 */
[----:B------:R-:W-:-:S07]  /*0210*/  IMAD.MOV.U32 R11, RZ, RZ, R3 ;  /* 0x000000ffff0b7224 */ /* 0x000fce00078e0003 */
[----:B------:R-:W-:Y:S05]  /*0220*/  CALL.REL.NOINC `($__internal_0_$__cuda_sm20_div_rn_f64_full) ;  /* 0x00000008000c7944 */ /* 0x000fea0003c00000 */
[----:B------:R-:W-:Y:S01]  /*0230*/  IMAD.MOV.U32 R10, RZ, RZ, R8 ;  /* 0x000000ffff0a7224 */ /* 0x000fe200078e0008 */
[----:B------:R-:W-:-:S07]  /*0240*/  MOV R11, R9 ;  /* 0x00000009000b7202 */ /* 0x000fce0000000f00 */
.L_x_2:
[----:B------:R-:W-:Y:S05]  /*0250*/  BSYNC.RECONVERGENT B0 ;  /* 0x0000000000007941 */ /* 0x000fea0003800200 */
.L_x_1:
[----:B------:R-:W0:Y:S02]  /*0260*/  LDC.64 R8, c[0x0][0x388] ;  /* 0x0000e200ff087b82 */ /* 0x000e240000000a00 */
[----:B0-----:R-:W2:Y:S01]  /*0270*/  LDG.E.64 R2, desc[UR4][R8.64+0x10] ;  /* 0x0000100408027981 */ /* 0x001ea2000c1e1b00 */
[----:B------:R-:W0:Y:S01]  /*0280*/  I2F.U32.RP R5, R4 ;  /* 0x0000000400057306 */ /* 0x000e220000209000 */
[----:B------:R-:W-:Y:S02]  /*0290*/  IMAD.MOV R13, RZ, RZ, -R4 ;  /* 0x000000ffff0d7224 */ /* 0x000fe400078e0a04 */
[----:B------:R-:W3:Y:S05]  /*02a0*/  LDG.E R0, desc[UR4][R8.64+0x18] ;  /* 0x0000180408007981 */ /* 0x000eea000c1e1900 */
[----:B0-----:R-:W0:Y:S02]  /*02b0*/  MUFU.RCP R5, R5 ;  /* 0x0000000500057308 */ /* 0x001e240000001000 */
[----:B0-----:R-:W-:-:S06]  /*02c0*/  VIADD R6, R5, 0xffffffe ;  /* 0x0ffffffe05067836 */ /* 0x001fcc0000000000 */
[----:B------:R0:W1:Y:S02]  /*02d0*/  F2I.FTZ.U32.TRUNC.NTZ R7, R6 ;  /* 0x0000000600077305 */ /* 0x000064000021f000 */
[----:B0-----:R-:W-:Y:S02]  /*02e0*/  IMAD.MOV.U32 R6, RZ, RZ, RZ ;  /* 0x000000ffff067224 */ /* 0x001fe400078e00ff */
[----:B-1----:R-:W-:-:S04]  /*02f0*/  IMAD R13, R13, R7, RZ ;  /* 0x000000070d0d7224 */ /* 0x002fc800078e02ff */
[----:B------:R-:W-:-:S06]  /*0300*/  IMAD.HI.U32 R7, R7, R13, R6 ;  /* 0x0000000d07077227 */ /* 0x000fcc00078e0006 */
[----:B------:R-:W-:-:S04]  /*0310*/  IMAD.HI.U32 R7, R7, R22, RZ ;  /* 0x0000001607077227 */ /* 0x000fc800078e00ff */
[----:B------:R-:W-:-:S04]  /*0320*/  IMAD.MOV R7, RZ, RZ, -R7 ;  /* 0x000000ffff077224 */ /* 0x000fc800078e0a07 */
[----:B------:R-:W-:-:S05]  /*0330*/  IMAD R7, R4, R7, R22 ;  /* 0x0000000704077224 */ /* 0x000fca00078e0216 */
[----:B------:R-:W-:Y:S02]  /*0340*/  ISETP.GE.U32.AND P0, PT, R7, R4, PT ;  /* 0x000000040700720c */ /* 0x000fe40003f06070 */
[----:B------:R-:W-:-:S11]  /*0350*/  ISETP.NE.U32.AND P1, PT, R4, RZ, PT ;  /* 0x000000ff0400720c */ /* 0x000fd60003f25070 */
[----:B------:R-:W-:-:S04]  /*0360*/  @P0 IADD3 R7, PT, PT, -R4, R7, RZ ;  /* 0x0000000704070210 */ /* 0x000fc80007ffe1ff */
[----:B------:R-:W-:-:S13]  /*0370*/  ISETP.GE.U32.AND P0, PT, R7, R4, PT ;  /* 0x000000040700720c */ /* 0x000fda0003f06070 */
[----:B------:R-:W-:Y:S01]  /*0380*/  @P0 IMAD.IADD R7, R7, 0x1, -R4 ;  /* 0x0000000107070824 */ /* 0x000fe200078e0a04 */
[----:B------:R-:W-:-:S05]  /*0390*/  @!P1 LOP3.LUT R7, RZ, R4, RZ, 0x33, !PT ;  /* 0x00000004ff079212 */ /* 0x000fca00078e33ff */
[----:B--2---:R-:W-:Y:S02]  /*03a0*/  IMAD.WIDE.U32 R4, R7, 0x4, R2 ;  /* 0x0000000407047825 */ /* 0x004fe400078e0002 */
[----:B------:R0:W2:Y:S04]  /*03b0*/  LDG.E R3, desc[UR4][R8.64+0x8] ;  /* 0x0000080408037981 */ /* 0x0000a8000c1e1900 */
[----:B------:R1:W4:Y:S01]  /*03c0*/  LDG.E R4, desc[UR4][R4.64] ;  /* 0x0000000404047981 */ /* 0x000322000c1e1900 */
[----:B---3--:R-:W-:-:S04]  /*03d0*/  IABS R2, R0 ;  /* 0x0000000000027213 */ /* 0x008fc80000000000 */
[----:B------:R-:W3:Y:S08]  /*03e0*/  I2F.RP R20, R2 ;  /* 0x0000000200147306 */ /* 0x000ef00000209400 */
[----:B------:R-:W0:Y:S08]  /*03f0*/  I2F.F64 R12, R0 ;  /* 0x00000000000c7312 */ /* 0x000e300000201c00 */
[----:B---3--:R-:W3:Y:S08]  /*0400*/  MUFU.RCP R20, R20 ;  /* 0x0000001400147308 */ /* 0x008ef00000001000 */
[----:B0-----:R-:W0:Y:S01]  /*0410*/  MUFU.RCP64H R17, R13 ;  /* 0x0000000d00117308 */ /* 0x001e220000001800 */
[----:B------:R-:W-:Y:S01]  /*0420*/  IMAD.MOV.U32 R16, RZ, RZ, 0x1 ;  /* 0x00000001ff107424 */ /* 0x000fe200078e00ff */
[----:B------:R-:W1:Y:S01]  /*0430*/  LDC.64 R18, c[0x0][0x380] ;  /* 0x0000e000ff127b82 */ /* 0x000e620000000a00 */
[----:B---3--:R-:W-:-:S05]  /*0440*/  VIADD R14, R20, 0xffffffe ;  /* 0x0ffffffe140e7836 */ /* 0x008fca0000000000 */
[----:B------:R-:W3:Y:S01]  /*0450*/  F2I.FTZ.U32.TRUNC.NTZ R15, R14 ;  /* 0x0000000e000f7305 */ /* 0x000ee2000021f000 */
[----:B0-----:R-:W-:-:S08]  /*0460*/  DFMA R8, -R12, R16, 1 ;  /* 0x3ff000000c08742b */ /* 0x001fd00000000110 */
[----:B------:R-:W-:Y:S01]  /*0470*/  DFMA R8, R8, R8, R8 ;  /* 0x000000080808722b */ /* 0x000fe20000000008 */
[----:B-1----:R0:W5:Y:S01]  /*0480*/  LDG.E R6, desc[UR4][R18.64+0x18] ;  /* 0x0000180412067981 */ /* 0x002162000c1e1900 */
[--C-:B---3--:R-:W-:Y:S02]  /*0490*/  IMAD.MOV R5, RZ, RZ, -R15.reuse ;  /* 0x000000ffff057224 */ /* 0x108fe400078e0a0f */
[----:B------:R-:W-:Y:S02]  /*04a0*/  IMAD.MOV.U32 R14, RZ, RZ, RZ ;  /* 0x000000ffff0e7224 */ /* 0x000fe400078e00ff */
[----:B------:R-:W-:Y:S02]  /*04b0*/  IMAD R5, R5, R2, RZ ;  /* 0x0000000205057224 */ /* 0x000fe400078e02ff */
[----:B------:R-:W-:Y:S02]  /*04c0*/  DFMA R16, R16, R8, R16 ;  /* 0x000000081010722b */ /* 0x000fe40000000010 */
[----:B------:R-:W-:Y:S01]  /*04d0*/  IMAD.HI.U32 R5, R15, R5, R14 ;  /* 0x000000050f057227 */ /* 0x000fe200078e000e */
[----:B0-----:R-:W-:-:S05]  /*04e0*/  IABS R19, R0 ;  /* 0x0000000000137213 */ /* 0x001fca0000000000 */
[----:B------:R-:W-:Y:S01]  /*04f0*/  DFMA R8, -R12, R16, 1 ;  /* 0x3ff000000c08742b */ /* 0x000fe20000000110 */
[----:B------:R-:W-:-:S07]  /*0500*/  IMAD.MOV R21, RZ, RZ, -R19 ;  /* 0x000000ffff157224 */ /* 0x000fce00078e0a13 */
[----:B------:R-:W-:Y:S01]  /*0510*/  DFMA R8, R16, R8, R16 ;  /* 0x000000081008722b */ /* 0x000fe20000000010 */
[----:B------:R-:W-:Y:S01]  /*0520*/  BSSY.RECONVERGENT B0, `(.L_x_3) ;  /* 0x000001d000007945 */ /* 0x000fe20003800200 */
[----:B----4-:R-:W-:-:S04]  /*0530*/  IADD3 R4, PT, PT, R4, 0x1, RZ ;  /* 0x0000000104047810 */ /* 0x010fc80007ffe0ff */
[----:B------:R-:W-:Y:S01]  /*0540*/  IABS R18, R4 ;  /* 0x0000000400127213 */ /* 0x000fe20000000000 */
[----:B------:R-:W0:Y:S04]  /*0550*/  I2F.F64 R14, R4 ;  /* 0x00000004000e7312 */ /* 0x000e280000201c00 */
[----:B------:R-:W-:-:S04]  /*0560*/  IMAD.HI.U32 R5, R5, R18, RZ ;  /* 0x0000001205057227 */ /* 0x000fc800078e00ff */
[----:B------:R-:W-:-:S05]  /*0570*/  IMAD R21, R5, R21, R18 ;  /* 0x0000001505157224 */ /* 0x000fca00078e0212 */
[----:B------:R-:W-:Y:S01]  /*0580*/  ISETP.GT.U32.AND P0, PT, R2, R21, PT ;  /* 0x000000150200720c */ /* 0x000fe20003f04070 */
[----:B0-----:R-:W-:-:S08]  /*0590*/  DMUL R16, R14, R8 ;  /* 0x000000080e107228 */ /* 0x001fd00000000000 */
[----:B------:R-:W-:-:S04]  /*05a0*/  DFMA R18, -R12, R16, R14 ;  /* 0x000000100c12722b */ /* 0x000fc8000000010e */
[----:B------:R-:W-:-:S05]  /*05b0*/  @!P0 IMAD.IADD R21, R21, 0x1, -R2 ;  /* 0x0000000115158824 */ /* 0x000fca00078e0a02 */
[----:B------:R-:W-:Y:S01]  /*05c0*/  ISETP.GT.U32.AND P1, PT, R2, R21, PT ;  /* 0x000000150200720c */ /* 0x000fe20003f24070 */
[----:B------:R-:W-:Y:S01]  /*05d0*/  DFMA R8, R8, R18, R16 ;  /* 0x000000120808722b */ /* 0x000fe20000000010 */
[----:B------:R-:W-:Y:S02]  /*05e0*/  FSETP.GEU.AND P3, PT, |R15|, 6.5827683646048100446e-37, PT ;  /* 0x036000000f00780b */ /* 0x000fe40003f6e200 */
[----:B------:R-:W-:-:S09]  /*05f0*/  ISETP.GE.AND P0, PT, R4, RZ, PT ;  /* 0x000000ff0400720c */ /* 0x000fd20003f06270 */
[----:B------:R-:W-:Y:S02]  /*0600*/  @!P1 IMAD.IADD R21, R21, 0x1, -R2 ;  /* 0x0000000115159824 */ /* 0x000fe400078e0a02 */
[----:B------:R-:W-:Y:S01]  /*0610*/  FFMA R2, RZ, R13, R9 ;  /* 0x0000000dff027223 */ /* 0x000fe20000000009 */
[----:B------:R-:W-:Y:S01]  /*0620*/  ISETP.NE.AND P1, PT, R0, RZ, PT ;  /* 0x000000ff0000720c */ /* 0x000fe20003f25270 */
[----:B------:R0:W1:Y:S03]  /*0630*/  F2I.U32.F64.TRUNC R5, R10 ;  /* 0x0000000a00057311 */ /* 0x000066000030d000 */
[----:B------:R-:W-:Y:S02]  /*0640*/  FSETP.GT.AND P2, PT, |R2|, 1.469367938527859385e-39, PT ;  /* 0x001000000200780b */ /* 0x000fe40003f44200 */
[----:B------:R-:W-:Y:S01]  /*0650*/  MOV R4, R21 ;  /* 0x0000001500047202 */ /* 0x000fe20000000f00 */
[----:B--2---:R-:W-:-:S04]  /*0660*/  IMAD R3, R3, R0, RZ ;  /* 0x0000000003037224 */ /* 0x004fc800078e02ff */
[----:B------:R-:W-:Y:S02]  /*0670*/  @!P0 IMAD.MOV R4, RZ, RZ, -R4 ;  /* 0x000000ffff048224 */ /* 0x000fe400078e0a04 */
[----:B------:R-:W-:-:S04]  /*0680*/  @!P1 LOP3.LUT R4, RZ, R0, RZ, 0x33, !PT ;  /* 0x00000000ff049212 */ /* 0x000fc800078e33ff */
[----:B01----:R-:W-:Y:S05]  /*0690*/  @P2 BRA P3, `(.L_x_4) ;  /* 0x0000000000142947 */ /* 0x003fea0001800000 */
[----:B------:R-:W-:Y:S01]  /*06a0*/  IMAD.MOV.U32 R17, RZ, RZ, R15 ;  /* 0x000000ffff117224 */ /* 0x000fe200078e000f */
[----:B------:R-:W-:Y:S01]  /*06b0*/  MOV R24, 0x6f0 ;  /* 0x000006f000187802 */ /* 0x000fe20000000f00 */
[----:B------:R-:W-:Y:S02]  /*06c0*/  IMAD.MOV.U32 R2, RZ, RZ, R12 ;  /* 0x000000ffff027224 */ /* 0x000fe400078e000c */
[----:B------:R-:W-:-:S07]  /*06d0*/  IMAD.MOV.U32 R11, RZ, RZ, R13 ;  /* 0x000000ffff0b7224 */ /* 0x000fce00078e000d */
[----:B-----5:R-:W-:Y:S05]  /*06e0*/  CALL.REL.NOINC `($__internal_0_$__cuda_sm20_div_rn_f64_full) ;  /* 0x0000000000dc7944 */ /* 0x020fea0003c00000 */
.L_x_4:
[----:B------:R-:W-:Y:S05]  /*06f0*/  BSYNC.RECONVERGENT B0 ;  /* 0x0000000000007941 */ /* 0x000fea0003800200 */
.L_x_3:
[----:B------:R-:W0:Y:S08]  /*0700*/  LDC.64 R14, c[0x0][0x380] ;  /* 0x0000e000ff0e7b82 */ /* 0x000e300000000a00 */
[----:B------:R-:W1:Y:S01]  /*0710*/  LDC.64 R10, c[0x0][0x388] ;  /* 0x0000e200ff0a7b82 */ /* 0x000e620000000a00 */
[----:B0-----:R-:W2:Y:S04]  /*0720*/  LDG.E.64 R16, desc[UR4][R14.64] ;  /* 0x000000040e107981 */ /* 0x001ea8000c1e1b00 */
[----:B-1----:R-:W3:Y:S03]  /*0730*/  LDG.E.64 R20, desc[UR4][R10.64] ;  /* 0x000000040a147981 */ /* 0x002ee6000c1e1b00 */
[----:B------:R-:W0:Y:S02]  /*0740*/  LDC.64 R12, c[0x0][0x390] ;  /* 0x0000e400ff0c7b82 */ /* 0x000e240000000a00 */
[----:B0-----:R-:W4:Y:S01]  /*0750*/  LDG.E.64 R24, desc[UR4][R12.64] ;  /* 0x000000040c187981 */ /* 0x001f22000c1e1b00 */
[----:B--2---:R-:W-:-:S03]  /*0760*/  IMAD.WIDE.U32 R18, R5, 0x4, R16 ;  /* 0x0000000405127825 */ /* 0x004fc600078e0010 */
[----:B------:R-:W2:Y:S04]  /*0770*/  LDG.E.64 R16, desc[UR4][R14.64+0x10] ;  /* 0x000010040e107981 */ /* 0x000ea8000c1e1b00 */
[----:B------:R-:W2:Y:S01]  /*0780*/  LDG.E R18, desc[UR4][R18.64] ;  /* 0x0000000412127981 */ /* 0x000ea2000c1e1900 */
[----:B---3--:R-:W-:-:S06]  /*0790*/  IMAD.WIDE.U32 R20, R7, 0x4, R20 ;  /* 0x0000000407147825 */ /* 0x008fcc00078e0014 */
[----:B------:R-:W3:Y:S01]  /*07a0*/  LDG.E R21, desc[UR4][R20.64] ;  /* 0x0000000414157981 */ /* 0x000ee2000c1e1900 */
[----:B----4-:R-:W-:-:S04]  /*07b0*/  IMAD.WIDE.U32 R24, R22, 0x4, R24 ;  /* 0x0000000416187825 */ /* 0x010fc800078e0018 */
[----:B--2---:R-:W-:-:S05]  /*07c0*/  IMAD.WIDE.U32 R16, R5, 0x4, R16 ;  /* 0x0000000405107825 */ /* 0x004fca00078e0010 */
[----:B------:R0:W2:Y:S01]  /*07d0*/  LDG.E R0, desc[UR4][R16.64] ;  /* 0x0000000410007981 */ /* 0x0000a2000c1e1900 */
[----:B---3--:R-:W-:Y:S02]  /*07e0*/  FMUL R5, R18, R21 ;  /* 0x0000001512057220 */ /* 0x008fe40000400000 */
[----:B------:R-:W1:Y:S03]  /*07f0*/  LDC.64 R18, c[0x0][0x398] ;  /* 0x0000e600ff127b82 */ /* 0x000e660000000a00 */
[----:B------:R3:W-:Y:S04]  /*0800*/  STG.E desc[UR4][R24.64], R5 ;  /* 0x0000000518007986 */ /* 0x0007e8000c101904 */
[----:B------:R-:W4:Y:S02]  /*0810*/  LDG.E.64 R26, desc[UR4][R12.64] ;  /* 0x000000040c1a7981 */ /* 0x000f24000c1e1b00 */
[----:B----4-:R-:W-:-:S06]  /*0820*/  IMAD.WIDE.U32 R26, R22, 0x4, R26 ;  /* 0x00000004161a7825 */ /* 0x010fcc00078e001a */
[----:B------:R-:W4:Y:S01]  /*0830*/  LDG.E R27, desc[UR4][R26.64] ;  /* 0x000000041a1b7981 */ /* 0x000f22000c1e1900 */
[----:B-1----:R-:W-:Y:S01]  /*0840*/  IMAD.WIDE.U32 R18, R22, 0x4, R18 ;  /* 0x0000000416127825 */ /* 0x002fe200078e0012 */
[----:B-----5:R-:W-:-:S04]  /*0850*/  IABS R20, R6 ;  /* 0x0000000600147213 */ /* 0x020fc80000000000 */
[----:B------:R-:W1:Y:S08]  /*0860*/  I2F.RP R2, R20 ;  /* 0x0000001400027306 */ /* 0x000e700000209400 */
[----:B-1----:R-:W0:Y:S02]  /*0870*/  MUFU.RCP R2, R2 ;  /* 0x0000000200027308 */ /* 0x002e240000001000 */
[----:B0-----:R-:W-:-:S06]  /*0880*/  IADD3 R16, PT, PT, R2, 0xffffffe, RZ ;  /* 0x0ffffffe02107810 */ /* 0x001fcc0007ffe0ff */
[----:B------:R0:W3:Y:S01]  /*0890*/  F2I.FTZ.U32.TRUNC.NTZ R17, R16 ;  /* 0x0000001000117305 */ /* 0x0000e2000021f000 */
[----:B--2---:R-:W-:Y:S02]  /*08a0*/  VIADD R7, R0, 0x1 ;  /* 0x0000000100077836 */ /* 0x004fe40000000000 */
[----:B0-----:R-:W-:Y:S02]  /*08b0*/  IMAD.MOV.U32 R16, RZ, RZ, RZ ;  /* 0x000000ffff107224 */ /* 0x001fe400078e00ff */
[----:B---3--:R-:W-:-:S04]  /*08c0*/  IMAD.MOV R5, RZ, RZ, -R17 ;  /* 0x000000ffff057224 */ /* 0x008fc800078e0a11 */
[----:B------:R-:W-:Y:S01]  /*08d0*/  IMAD R5, R5, R20, RZ ;  /* 0x0000001405057224 */ /* 0x000fe200078e02ff */
[----:B----4-:R-:W-:Y:S04]  /*08e0*/  STG.E desc[UR4][R18.64], R27 ;  /* 0x0000001b12007986 */ /* 0x010fe8000c101904 */
[----:B------:R-:W2:Y:S04]  /*08f0*/  LDG.E.64 R14, desc[UR4][R12.64+0x10] ;  /* 0x000010040c0e7981 */ /* 0x000ea8000c1e1b00 */
[----:B------:R0:W3:Y:S01]  /*0900*/  LDG.E R10, desc[UR4][R10.64+0x18] ;  /* 0x000018040a0a7981 */ /* 0x0000e2000c1e1900 */
[----:B------:R-:W-:Y:S01]  /*0910*/  IMAD.HI.U32 R17, R17, R5, R16 ;  /* 0x0000000511117227 */ /* 0x000fe200078e0010 */
[----:B------:R-:W-:-:S02]  /*0920*/  IABS R0, R7 ;  /* 0x0000000700007213 */ /* 0x000fc40000000000 */
[----:B0-----:R-:W-:-:S03]  /*0930*/  IABS R11, R6 ;  /* 0x00000006000b7213 */ /* 0x001fc60000000000 */
[----:B------:R-:W-:-:S04]  /*0940*/  IMAD.HI.U32 R17, R17, R0, RZ ;  /* 0x0000000011117227 */ /* 0x000fc800078e00ff */
[----:B------:R-:W-:-:S04]  /*0950*/  IMAD.MOV R2, RZ, RZ, -R11 ;  /* 0x000000ffff027224 */ /* 0x000fc800078e0a0b */
[----:B------:R-:W-:-:S05]  /*0960*/  IMAD R17, R17, R2, R0 ;  /* 0x0000000211117224 */ /* 0x000fca00078e0200 */
[----:B------:R-:W-:Y:S02]  /*0970*/  ISETP.GT.U32.AND P0, PT, R20, R17, PT ;  /* 0x000000111400720c */ /* 0x000fe40003f04070 */
[----:B------:R-:W-:-:S11]  /*0980*/  ISETP.GE.AND P2, PT, R7, RZ, PT ;  /* 0x000000ff0700720c */ /* 0x000fd60003f46270 */
[----:B------:R-:W-:-:S04]  /*0990*/  @!P0 IADD3 R17, PT, PT, R17, -R20, RZ ;  /* 0x8000001411118210 */ /* 0x000fc80007ffe0ff */
[----:B------:R-:W-:Y:S02]  /*09a0*/  ISETP.GT.U32.AND P1, PT, R20, R17, PT ;  /* 0x000000111400720c */ /* 0x000fe40003f24070 */
[----:B------:R-:W-:Y:S01]  /*09b0*/  ISETP.NE.AND P0, PT, R6, RZ, PT ;  /* 0x000000ff0600720c */ /* 0x000fe20003f05270 */
[----:B------:R-:W0:Y:S10]  /*09c0*/  F2I.U32.F64.TRUNC R0, R8 ;  /* 0x0000000800007311 */ /* 0x000e34000030d000 */
[----:B------:R-:W-:-:S04]  /*09d0*/  @!P1 IMAD.IADD R17, R17, 0x1, -R20 ;  /* 0x0000000111119824 */ /* 0x000fc800078e0a14 */
[----:B------:R-:W-:Y:S01]  /*09e0*/  @!P2 IMAD.MOV R17, RZ, RZ, -R17 ;  /* 0x000000ffff11a224 */ /* 0x000fe200078e0a11 */
[----:B------:R-:W-:-:S04]  /*09f0*/  @!P0 LOP3.LUT R17, RZ, R6, RZ, 0x33, !PT ;  /* 0x00000006ff118212 */ /* 0x000fc800078e33ff */
[----:B0-----:R-:W-:-:S05]  /*0a00*/  IADD3 R0, PT, PT, R0, R7, -R17 ;  /* 0x0000000700007210 */ /* 0x001fca0007ffe811 */
[----:B------:R-:W-:Y:S02]  /*0a10*/  IMAD R0, R3, R0, R4 ;  /* 0x0000000003007224 */ /* 0x000fe400078e0204 */
[----:B--2---:R-:W-:-:S04]  /*0a20*/  IMAD.WIDE.U32 R14, R22, 0x4, R14 ;  /* 0x00000004160e7825 */ /* 0x004fc800078e000e */
[----:B---3--:R-:W-:-:S05]  /*0a30*/  IMAD R17, R17, R10, R0 ;  /* 0x0000000a11117224 */ /* 0x008fca00078e0200 */
[----:B------:R-:W-:Y:S01]  /*0a40*/  STG.E desc[UR4][R14.64], R17 ;  /* 0x000000110e007986 */ /* 0x000fe2000c101904 */
[----:B------:R-:W-:Y:S05]  /*0a50*/  EXIT ;  /* 0x000000000000794d */ /* 0x000fea0003800000 */
        .weak           $__internal_0_$__cuda_sm20_div_rn_f64_full
        .type           $__internal_0_$__cuda_sm20_div_rn_f64_full,@function
        .size           $__internal_0_$__cuda_sm20_div_rn_f64_full,(.L_x_11 - $__internal_0_$__cuda_sm20_div_rn_f64_full)
$__internal_0_$__cuda_sm20_div_rn_f64_full:
[C---:B------:R-:W-:Y:S01]  /*0a60*/  FSETP.GEU.AND P0, PT, |R11|.reuse, 1.469367938527859385e-39, PT ;  /* 0x001000000b00780b */ /* 0x040fe20003f0e200 */
[--C-:B------:R-:W-:Y:S01]  /*0a70*/  IMAD.MOV.U32 R10, RZ, RZ, R2.reuse ;  /* 0x000000ffff0a7224 */ /* 0x100fe200078e0002 */
[----:B------:R-:W-:Y:S01]  /*0a80*/  LOP3.LUT R8, R11, 0x800fffff, RZ, 0xc0, !PT ;  /* 0x800fffff0b087812 */ /* 0x000fe200078ec0ff */
[----:B------:R-:W-:Y:S01]  /*0a90*/  IMAD.MOV.U32 R13, RZ, RZ, R17 ;  /* 0x000000ffff0d7224 */ /* 0x000fe200078e0011 */
[----:B------:R-:W-:Y:S01]  /*0aa0*/  MOV R12, R14 ;  /* 0x0000000e000c7202 */ /* 0x000fe20000000f00 */
[----:B------:R-:W-:Y:S01]  /*0ab0*/  IMAD.MOV.U32 R14, RZ, RZ, 0x1 ;  /* 0x00000001ff0e7424 */ /* 0x000fe200078e00ff */
[----:B------:R-:W-:Y:S01]  /*0ac0*/  LOP3.LUT R9, R8, 0x3ff00000, RZ, 0xfc, !PT ;  /* 0x3ff0000008097812 */ /* 0x000fe200078efcff */
[----:B------:R-:W-:Y:S01]  /*0ad0*/  IMAD.MOV.U32 R8, RZ, RZ, R2 ;  /* 0x000000ffff087224 */ /* 0x000fe200078e0002 */
[C---:B------:R-:W-:Y:S01]  /*0ae0*/  FSETP.GEU.AND P2, PT, |R13|.reuse, 1.469367938527859385e-39, PT ;  /* 0x001000000d00780b */ /* 0x040fe20003f4e200 */
[----:B------:R-:W-:Y:S01]  /*0af0*/  IMAD.MOV.U32 R0, RZ, RZ, 0x1ca00000 ;  /* 0x1ca00000ff007424 */ /* 0x000fe200078e00ff */
[----:B------:R-:W-:Y:S01]  /*0b00*/  LOP3.LUT R2, R13, 0x7ff00000, RZ, 0xc0, !PT ;  /* 0x7ff000000d027812 */ /* 0x000fe200078ec0ff */
[----:B------:R-:W-:Y:S01]  /*0b10*/  BSSY.RECONVERGENT B1, `(.L_x_5) ;  /* 0x000004f000017945 */ /* 0x000fe20003800200 */
[----:B------:R-:W-:Y:S01]  /*0b20*/  LOP3.LUT R23, R11, 0x7ff00000, RZ, 0xc0, !PT ;  /* 0x7ff000000b177812 */ /* 0x000fe200078ec0ff */
[----:B------:R-:W-:-:S02]  /*0b30*/  @!P0 DMUL R8, R10, 8.98846567431157953865e+307 ;  /* 0x7fe000000a088828 */ /* 0x000fc40000000000 */
[----:B------:R-:W-:Y:S01]  /*0b40*/  IMAD.MOV.U32 R25, RZ, RZ, R2 ;  /* 0x000000ffff197224 */ /* 0x000fe200078e0002 */
[----:B------:R-:W-:-:S03]  /*0b50*/  ISETP.GE.U32.AND P1, PT, R2, R23, PT ;  /* 0x000000170200720c */ /* 0x000fc60003f26070 */
[----:B------:R-:W0:Y:S02]  /*0b60*/  MUFU.RCP64H R15, R9 ;  /* 0x00000009000f7308 */ /* 0x000e240000001800 */
[----:B------:R-:W-:Y:S02]  /*0b70*/  @!P2 LOP3.LUT R19, R11, 0x7ff00000, RZ, 0xc0, !PT ;  /* 0x7ff000000b13a812 */ /* 0x000fe400078ec0ff */
[----:B------:R-:W-:Y:S02]  /*0b80*/  @!P0 LOP3.LUT R23, R9, 0x7ff00000, RZ, 0xc0, !PT ;  /* 0x7ff0000009178812 */ /* 0x000fe400078ec0ff */
[----:B------:R-:W-:-:S04]  /*0b90*/  @!P2 ISETP.GE.U32.AND P3, PT, R2, R19, PT ;  /* 0x000000130200a20c */ /* 0x000fc80003f66070 */
[----:B------:R-:W-:-:S04]  /*0ba0*/  @!P2 SEL R19, R0, 0x63400000, !P3 ;  /* 0x634000000013a807 */ /* 0x000fc80005800000 */
[----:B------:R-:W-:Y:S01]  /*0bb0*/  @!P2 LOP3.LUT R20, R19, 0x80000000, R13, 0xf8, !PT ;  /* 0x800000001314a812 */ /* 0x000fe200078ef80d */
[----:B0-----:R-:W-:-:S03]  /*0bc0*/  DFMA R16, R14, -R8, 1 ;  /* 0x3ff000000e10742b */ /* 0x001fc60000000808 */
[----:B------:R-:W-:Y:S02]  /*0bd0*/  @!P2 LOP3.LUT R21, R20, 0x100000, RZ, 0xfc, !PT ;  /* 0x001000001415a812 */ /* 0x000fe400078efcff */
[----:B------:R-:W-:-:S03]  /*0be0*/  @!P2 MOV R20, RZ ;  /* 0x000000ff0014a202 */ /* 0x000fc60000000f00 */
[----:B------:R-:W-:-:S08]  /*0bf0*/  DFMA R16, R16, R16, R16 ;  /* 0x000000101010722b */ /* 0x000fd00000000010 */
[----:B------:R-:W-:Y:S01]  /*0c00*/  DFMA R16, R14, R16, R14 ;  /* 0x000000100e10722b */ /* 0x000fe2000000000e */
[----:B------:R-:W-:Y:S01]  /*0c10*/  SEL R15, R0, 0x63400000, !P1 ;  /* 0x63400000000f7807 */ /* 0x000fe20004800000 */
[----:B------:R-:W-:-:S03]  /*0c20*/  IMAD.MOV.U32 R14, RZ, RZ, R12 ;  /* 0x000000ffff0e7224 */ /* 0x000fc600078e000c */
[----:B------:R-:W-:-:S03]  /*0c30*/  LOP3.LUT R15, R15, 0x800fffff, R13, 0xf8, !PT ;  /* 0x800fffff0f0f7812 */ /* 0x000fc600078ef80d */
[----:B------:R-:W-:-:S03]  /*0c40*/  DFMA R18, R16, -R8, 1 ;  /* 0x3ff000001012742b */ /* 0x000fc60000000808 */
[----:B------:R-:W-:-:S05]  /*0c50*/  @!P2 DFMA R14, R14, 2, -R20 ;  /* 0x400000000e0ea82b */ /* 0x000fca0000000814 */
[----:B------:R-:W-:-:S05]  /*0c60*/  DFMA R18, R16, R18, R16 ;  /* 0x000000121012722b */ /* 0x000fca0000000010 */
[----:B------:R-:W-:-:S03]  /*0c70*/  @!P2 LOP3.LUT R25, R15, 0x7ff00000, RZ, 0xc0, !PT ;  /* 0x7ff000000f19a812 */ /* 0x000fc600078ec0ff */
[----:B------:R-:W-:Y:S02]  /*0c80*/  DMUL R16, R18, R14 ;  /* 0x0000000e12107228 */ /* 0x000fe40000000000 */
[----:B------:R-:W-:-:S05]  /*0c90*/  VIADD R26, R25, 0xffffffff ;  /* 0xffffffff191a7836 */ /* 0x000fca0000000000 */
[----:B------:R-:W-:Y:S01]  /*0ca0*/  ISETP.GT.U32.AND P0, PT, R26, 0x7feffffe, PT ;  /* 0x7feffffe1a00780c */ /* 0x000fe20003f04070 */
[----:B------:R-:W-:Y:S01]  /*0cb0*/  VIADD R26, R23, 0xffffffff ;  /* 0xffffffff171a7836 */ /* 0x000fe20000000000 */
[----:B------:R-:W-:-:S04]  /*0cc0*/  DFMA R20, R16, -R8, R14 ;  /* 0x800000081014722b */ /* 0x000fc8000000000e */
[----:B------:R-:W-:-:S04]  /*0cd0*/  ISETP.GT.U32.OR P0, PT, R26, 0x7feffffe, P0 ;  /* 0x7feffffe1a00780c */ /* 0x000fc80000704470 */
[----:B------:R-:W-:-:S09]  /*0ce0*/  DFMA R20, R18, R20, R16 ;  /* 0x000000141214722b */ /* 0x000fd20000000010 */
[----:B------:R-:W-:Y:S05]  /*0cf0*/  @P0 BRA `(.L_x_6) ;  /* 0x00000000006c0947 */ /* 0x000fea0003800000 */
[----:B------:R-:W-:-:S04]  /*0d00*/  LOP3.LUT R13, R11, 0x7ff00000, RZ, 0xc0, !PT ;  /* 0x7ff000000b0d7812 */ /* 0x000fc800078ec0ff */
[CC--:B------:R-:W-:Y:S02]  /*0d10*/  VIADDMNMX R12, R2.reuse, -R13.reuse, 0xb9600000, !PT ;  /* 0xb9600000020c7446 */ /* 0x0c0fe4000780090d */
[----:B------:R-:W-:Y:S02]  /*0d20*/  ISETP.GE.U32.AND P0, PT, R2, R13, PT ;  /* 0x0000000d0200720c */ /* 0x000fe40003f06070 */
[----:B------:R-:W-:Y:S02]  /*0d30*/  VIMNMX R12, PT, PT, R12, 0x46a00000, PT ;  /* 0x46a000000c0c7848 */ /* 0x000fe40003fe0100 */
[----:B------:R-:W-:-:S05]  /*0d40*/  SEL R13, R0, 0x63400000, !P0 ;  /* 0x63400000000d7807 */ /* 0x000fca0004000000 */
[----:B------:R-:W-:Y:S02]  /*0d50*/  IMAD.IADD R0, R12, 0x1, -R13 ;  /* 0x000000010c007824 */ /* 0x000fe400078e0a0d */
[----:B------:R-:W-:-:S03]  /*0d60*/  IMAD.MOV.U32 R12, RZ, RZ, RZ ;  /* 0x000000ffff0c7224 */ /* 0x000fc600078e00ff */
[----:B------:R-:W-:-:S06]  /*0d70*/  IADD3 R13, PT, PT, R0, 0x7fe00000, RZ ;  /* 0x7fe00000000d7810 */ /* 0x000fcc0007ffe0ff */
[----:B------:R-:W-:-:S10]  /*0d80*/  DMUL R16, R20, R12 ;  /* 0x0000000c14107228 */ /* 0x000fd40000000000 */
[----:B------:R-:W-:-:S13]  /*0d90*/  FSETP.GTU.AND P0, PT, |R17|, 1.469367938527859385e-39, PT ;  /* 0x001000001100780b */ /* 0x000fda0003f0c200 */
[----:B------:R-:W-:Y:S05]  /*0da0*/  @P0 BRA `(.L_x_7) ;  /* 0x0000000000940947 */ /* 0x000fea0003800000 */
[----:B------:R-:W-:Y:S01]  /*0db0*/  DFMA R8, R20, -R8, R14 ;  /* 0x800000081408722b */ /* 0x000fe2000000000e */
[----:B------:R-:W-:-:S09]  /*0dc0*/  IMAD.MOV.U32 R12, RZ, RZ, RZ ;  /* 0x000000ffff0c7224 */ /* 0x000fd200078e00ff */
[C---:B------:R-:W-:Y:S02]  /*0dd0*/  FSETP.NEU.AND P0, PT, R9.reuse, RZ, PT ;  /* 0x000000ff0900720b */ /* 0x040fe40003f0d000 */
[----:B------:R-:W-:-:S04]  /*0de0*/  LOP3.LUT R11, R9, 0x80000000, R11, 0x48, !PT ;  /* 0x80000000090b7812 */ /* 0x000fc800078e480b */
[----:B------:R-:W-:-:S07]  /*0df0*/  LOP3.LUT R13, R11, R13, RZ, 0xfc, !PT ;  /* 0x0000000d0b0d7212 */ /* 0x000fce00078efcff */
[----:B------:R-:W-:Y:S05]  /*0e00*/  @!P0 BRA `(.L_x_7) ;  /* 0x00000000007c8947 */ /* 0x000fea0003800000 */
[----:B------:R-:W-:Y:S01]  /*0e10*/  IMAD.MOV R9, RZ, RZ, -R0 ;  /* 0x000000ffff097224 */ /* 0x000fe200078e0a00 */
[----:B------:R-:W-:Y:S01]  /*0e20*/  MOV R8, RZ ;  /* 0x000000ff00087202 */ /* 0x000fe20000000f00 */
[----:B------:R-:W-:-:S05]  /*0e30*/  DMUL.RP R12, R20, R12 ;  /* 0x0000000c140c7228 */ /* 0x000fca0000008000 */
[----:B------:R-:W-:-:S05]  /*0e40*/  DFMA R8, R16, -R8, R20 ;  /* 0x800000081008722b */ /* 0x000fca0000000014 */
[----:B------:R-:W-:Y:S02]  /*0e50*/  LOP3.LUT R11, R13, R11, RZ, 0x3c, !PT ;  /* 0x0000000b0d0b7212 */ /* 0x000fe400078e3cff */
[----:B------:R-:W-:-:S04]  /*0e60*/  IADD3 R8, PT, PT, -R0, -0x43300000, RZ ;  /* 0xbcd0000000087810 */ /* 0x000fc80007ffe1ff */
[----:B------:R-:W-:-:S04]  /*0e70*/  FSETP.NEU.AND P0, PT, |R9|, R8, PT ;  /* 0x000000080900720b */ /* 0x000fc80003f0d200 */
[----:B------:R-:W-:Y:S02]  /*0e80*/  FSEL R16, R12, R16, !P0 ;  /* 0x000000100c107208 */ /* 0x000fe40004000000 */
[----:B------:R-:W-:Y:S01]  /*0e90*/  FSEL R17, R11, R17, !P0 ;  /* 0x000000110b117208 */ /* 0x000fe20004000000 */
[----:B------:R-:W-:Y:S06]  /*0ea0*/  BRA `(.L_x_7) ;  /* 0x0000000000547947 */ /* 0x000fec0003800000 */
.L_x_6:
[----:B------:R-:W-:-:S14]  /*0eb0*/  DSETP.NAN.AND P0, PT, R12, R12, PT ;  /* 0x0000000c0c00722a */ /* 0x000fdc0003f08000 */
[----:B------:R-:W-:Y:S05]  /*0ec0*/  @P0 BRA `(.L_x_8) ;  /* 0x0000000000440947 */ /* 0x000fea0003800000 */
[----:B------:R-:W-:-:S14]  /*0ed0*/  DSETP.NAN.AND P0, PT, R10, R10, PT ;  /* 0x0000000a0a00722a */ /* 0x000fdc0003f08000 */
[----:B------:R-:W-:Y:S05]  /*0ee0*/  @P0 BRA `(.L_x_9) ;  /* 0x0000000000300947 */ /* 0x000fea0003800000 */
[----:B------:R-:W-:Y:S01]  /*0ef0*/  ISETP.NE.AND P0, PT, R25, R23, PT ;  /* 0x000000171900720c */ /* 0x000fe20003f05270 */
[----:B------:R-:W-:Y:S02]  /*0f00*/  IMAD.MOV.U32 R16, RZ, RZ, 0x0 ;  /* 0x00000000ff107424 */ /* 0x000fe400078e00ff */
[----:B------:R-:W-:-:S10]  /*0f10*/  IMAD.MOV.U32 R17, RZ, RZ, -0x80000 ;  /* 0xfff80000ff117424 */ /* 0x000fd400078e00ff */
[----:B------:R-:W-:Y:S05]  /*0f20*/  @!P0 BRA `(.L_x_7) ;  /* 0x0000000000348947 */ /* 0x000fea0003800000 */
[----:B------:R-:W-:Y:S02]  /*0f30*/  ISETP.NE.AND P0, PT, R25, 0x7ff00000, PT ;  /* 0x7ff000001900780c */ /* 0x000fe40003f05270 */
[----:B------:R-:W-:Y:S02]  /*0f40*/  LOP3.LUT R17, R13, 0x80000000, R11, 0x48, !PT ;  /* 0x800000000d117812 */ /* 0x000fe400078e480b */
[----:B------:R-:W-:-:S13]  /*0f50*/  ISETP.EQ.OR P0, PT, R23, RZ, !P0 ;  /* 0x000000ff1700720c */ /* 0x000fda0004702670 */
[----:B------:R-:W-:Y:S01]  /*0f60*/  @P0 LOP3.LUT R0, R17, 0x7ff00000, RZ, 0xfc, !PT ;  /* 0x7ff0000011000812 */ /* 0x000fe200078efcff */
[----:B------:R-:W-:Y:S01]  /*0f70*/  @!P0 IMAD.MOV.U32 R16, RZ, RZ, RZ ;  /* 0x000000ffff108224 */ /* 0x000fe200078e00ff */
[----:B------:R-:W-:-:S03]  /*0f80*/  @P0 MOV R16, RZ ;  /* 0x000000ff00100202 */ /* 0x000fc60000000f00 */
[----:B------:R-:W-:Y:S01]  /*0f90*/  @P0 IMAD.MOV.U32 R17, RZ, RZ, R0 ;  /* 0x000000ffff110224 */ /* 0x000fe200078e0000 */
[----:B------:R-:W-:Y:S06]  /*0fa0*/  BRA `(.L_x_7) ;  /* 0x0000000000147947 */ /* 0x000fec0003800000 */
.L_x_9:
[----:B------:R-:W-:Y:S01]  /*0fb0*/  LOP3.LUT R17, R11, 0x80000, RZ, 0xfc, !PT ;  /* 0x000800000b117812 */ /* 0x000fe200078efcff */
[----:B------:R-:W-:Y:S01]  /*0fc0*/  IMAD.MOV.U32 R16, RZ, RZ, R10 ;  /* 0x000000ffff107224 */ /* 0x000fe200078e000a */
[----:B------:R-:W-:Y:S06]  /*0fd0*/  BRA `(.L_x_7) ;  /* 0x0000000000087947 */ /* 0x000fec0003800000 */
.L_x_8:
[----:B------:R-:W-:Y:S01]  /*0fe0*/  LOP3.LUT R17, R13, 0x80000, RZ, 0xfc, !PT ;  /* 0x000800000d117812 */ /* 0x000fe200078efcff */
[----:B------:R-:W-:-:S07]  /*0ff0*/  IMAD.MOV.U32 R16, RZ, RZ, R12 ;  /* 0x000000ffff107224 */ /* 0x000fce00078e000c */
.L_x_7:
[----:B------:R-:W-:Y:S05]  /*1000*/  BSYNC.RECONVERGENT B1 ;  /* 0x0000000000017941 */ /* 0x000fea0003800200 */
.L_x_5:
[----:B------:R-:W-:Y:S01]  /*1010*/  IMAD.MOV.U32 R25, RZ, RZ, 0x0 ;  /* 0x00000000ff197424 */ /* 0x000fe200078e00ff */
[----:B------:R-:W-:Y:S01]  /*1020*/  MOV R8, R16 ;  /* 0x0000001000087202 */ /* 0x000fe20000000f00 */
[----:B------:R-:W-:Y:S02]  /*1030*/  IMAD.MOV.U32 R9, RZ, RZ, R17 ;  /* 0x000000ffff097224 */ /* 0x000fe400078e0011 */
[----:B------:R-:W-:Y:S05]  /*1040*/  RET.REL.NODEC R24 `(_Z8multiplyP6MatrixS0_S0_Pf) ;  /* 0xffffffec18ec7950 */ /* 0x000fea0003c3ffff */
.L_x_10:
        /* <DEDUP_REMOVED lines=11> */
.L_x_11:


//--------------------- .nv.shared.reserved.0     --------------------------
	.section	.nv.shared.reserved.0,"aw",@nobits
	.weak		__nv_reservedSMEM_offset_0_alias
	.size		__nv_reservedSMEM_offset_0_alias, 0, 64
	.other		__nv_reservedSMEM_offset_0_alias,@"STO_CUDA_RESERVED_SHARED STV_DEFAULT"
__nv_reservedSMEM_offset_0_alias:
	.zero		0
	.zero		64


//--------------------- .nv.constant0._Z6kernelPf --------------------------
	.section	.nv.constant0._Z6kernelPf,"a",@progbits
	.sectionflags	@""
	.align	4
.nv.constant0._Z6kernelPf:
	.zero		904


//--------------------- .nv.constant0._Z8multiplyP6MatrixS0_S0_Pf --------------------------
	.section	.nv.constant0._Z8multiplyP6MatrixS0_S0_Pf,"a",@progbits
	.sectionflags	@""
	.align	4
.nv.constant0._Z8multiplyP6MatrixS0_S0_Pf:
	.zero		928


//--------------------- SYMBOLS --------------------------

	.type		.nv.reservedSmem.offset0,@object
	.size		.nv.reservedSmem.offset0,0x4
